	.headerflags	@"EF_CUDA_TEXMODE_UNIFIED EF_CUDA_64BIT_ADDRESS EF_CUDA_ACCELERATORS EF_CUDA_SM90 EF_CUDA_VIRTUAL_SM(EF_CUDA_SM90)"
	.elftype	@"ET_EXEC"


//--------------------- .nv.info                  --------------------------
	.section	.nv.info,"",@"SHT_CUDA_INFO"
	.align	4


	//----- nvinfo : EIATTR_REGCOUNT
	.align		4
        /*0000*/ 	.byte	0x04, 0x2f
        /*0002*/ 	.short	(.L_1 - .L_0)
	.align		4
.L_0:
        /*0004*/ 	.word	index@(triton_)
        /*0008*/ 	.word	0x0000001e


	//----- nvinfo : EIATTR_MIN_STACK_SIZE
	.align		4
.L_1:
        /*000c*/ 	.byte	0x04, 0x12
        /*000e*/ 	.short	(.L_3 - .L_2)
	.align		4
.L_2:
        /*0010*/ 	.word	index@(triton_)
        /*0014*/ 	.word	0x00000000


	//----- nvinfo : EIATTR_FRAME_SIZE
	.align		4
.L_3:
        /*0018*/ 	.byte	0x04, 0x11
        /*001a*/ 	.short	(.L_5 - .L_4)
	.align		4
.L_4:
        /*001c*/ 	.word	index@(triton_)
        /*0020*/ 	.word	0x00000000


	//----- nvinfo : EIATTR_MIN_STACK_SIZE
	.align		4
.L_5:
        /*0024*/ 	.byte	0x04, 0x12
        /*0026*/ 	.short	(.L_7 - .L_6)
	.align		4
.L_6:
        /*0028*/ 	.word	index@(triton_)
        /*002c*/ 	.word	0x00000000
.L_7:


//--------------------- .nv.info.triton_          --------------------------
	.section	.nv.info.triton_,"",@"SHT_CUDA_INFO"
	.sectionflags	@""
	.align	4


	//----- nvinfo : EIATTR_CUDA_API_VERSION
	.align		4
        /*0000*/ 	.byte	0x04, 0x37
        /*0002*/ 	.short	(.L_9 - .L_8)
.L_8:
        /*0004*/ 	.word	0x0000007c


	//----- nvinfo : EIATTR_KPARAM_INFO
	.align		4
.L_9:
        /*0008*/ 	.byte	0x04, 0x17
        /*000a*/ 	.short	(.L_11 - .L_10)
.L_10:
        /*000c*/ 	.word	0x00000000
        /*0010*/ 	.short	0x0004
        /*0012*/ 	.short	0x001c
        /*0014*/ 	.byte	0x00, 0xf0, 0x11, 0x00


	//----- nvinfo : EIATTR_KPARAM_INFO
	.align		4
.L_11:
        /*0018*/ 	.byte	0x04, 0x17
        /*001a*/ 	.short	(.L_13 - .L_12)
.L_12:
        /*001c*/ 	.word	0x00000000
        /*0020*/ 	.short	0x0003
        /*0022*/ 	.short	0x0018
        /*0024*/ 	.byte	0x00, 0xf0, 0x11, 0x00


	//----- nvinfo : EIATTR_KPARAM_INFO
	.align		4
.L_13:
        /*0028*/ 	.byte	0x04, 0x17
        /*002a*/ 	.short	(.L_15 - .L_14)
.L_14:
        /*002c*/ 	.word	0x00000000
        /*0030*/ 	.short	0x0002
        /*0032*/ 	.short	0x0010
        /*0034*/ 	.byte	0x00, 0xf0, 0x21, 0x00


	//----- nvinfo : EIATTR_KPARAM_INFO
	.align		4
.L_15:
        /*0038*/ 	.byte	0x04, 0x17
        /*003a*/ 	.short	(.L_17 - .L_16)
.L_16:
        /*003c*/ 	.word	0x00000000
        /*0040*/ 	.short	0x0001
        /*0042*/ 	.short	0x0008
        /*0044*/ 	.byte	0x00, 0xf0, 0x21, 0x00


	//----- nvinfo : EIATTR_KPARAM_INFO
	.align		4
.L_17:
        /*0048*/ 	.byte	0x04, 0x17
        /*004a*/ 	.short	(.L_19 - .L_18)
.L_18:
        /*004c*/ 	.word	0x00000000
        /*0050*/ 	.short	0x0000
        /*0052*/ 	.short	0x0000
        /*0054*/ 	.byte	0x00, 0xf0, 0x21, 0x00


	//----- nvinfo : EIATTR_SPARSE_MMA_MASK
	.align		4
.L_19:
        /*0058*/ 	.byte	0x03, 0x50
        /*005a*/ 	.short	0x0000


	//----- nvinfo : EIATTR_MAXREG_COUNT
	.align		4
        /*005c*/ 	.byte	0x03, 0x1b
        /*005e*/ 	.short	0x00ff


	//----- nvinfo : EIATTR_COOP_GROUP_MASK_REGIDS
	.align		4
        /*0060*/ 	.byte	0x04, 0x29
        /*0062*/ 	.short	(.L_21 - .L_20)


	//   ....[0]....
.L_20:
        /*0064*/ 	.word	0xffffffff


	//   ....[1]....
        /*0068*/ 	.word	0xffffffff


	//   ....[2]....
        /*006c*/ 	.word	0xffffffff


	//   ....[3]....
        /*0070*/ 	.word	0xffffffff


	//   ....[4]....
        /*0074*/ 	.word	0xffffffff


	//   ....[5]....
        /*0078*/ 	.word	0xffffffff


	//   ....[6]....
        /*007c*/ 	.word	0xffffffff


	//   ....[7]....
        /*0080*/ 	.word	0xffffffff


	//----- nvinfo : EIATTR_COOP_GROUP_INSTR_OFFSETS
	.align		4
.L_21:
        /*0084*/ 	.byte	0x04, 0x28
        /*0086*/ 	.short	(.L_23 - .L_22)


	//   ....[0]....
.L_22:
        /*0088*/ 	.word	0x00000910


	//   ....[1]....
        /*008c*/ 	.word	0x00000920


	//   ....[2]....
        /*0090*/ 	.word	0x00000950


	//   ....[3]....
        /*0094*/ 	.word	0x00000960


	//   ....[4]....
        /*0098*/ 	.word	0x00000990


	//   ....[5]....
        /*009c*/ 	.word	0x000009a0


	//   ....[6]....
        /*00a0*/ 	.word	0x000009d0


	//   ....[7]....
        /*00a4*/ 	.word	0x000009e0


	//----- nvinfo : EIATTR_EXIT_INSTR_OFFSETS
	.align		4
.L_23:
        /*00a8*/ 	.byte	0x04, 0x1c
        /*00aa*/ 	.short	(.L_25 - .L_24)


	//   ....[0]....
.L_24:
        /*00ac*/ 	.word	0x00000ae0


	//   ....[1]....
        /*00b0*/ 	.word	0x00000b30


	//----- nvinfo : EIATTR_MAX_THREADS
	.align		4
.L_25:
        /*00b4*/ 	.byte	0x04, 0x05
        /*00b6*/ 	.short	(.L_27 - .L_26)
.L_26:
        /*00b8*/ 	.word	0x00000100
        /*00bc*/ 	.word	0x00000001
        /*00c0*/ 	.word	0x00000001


	//----- nvinfo : EIATTR_CBANK_PARAM_SIZE
	.align		4
.L_27:
        /*00c4*/ 	.byte	0x03, 0x19
        /*00c6*/ 	.short	0x0020


	//----- nvinfo : EIATTR_PARAM_CBANK
	.align		4
        /*00c8*/ 	.byte	0x04, 0x0a
        /*00ca*/ 	.short	(.L_29 - .L_28)
	.align		4
.L_28:
        /*00cc*/ 	.word	index@(.nv.constant0.triton_)
        /*00d0*/ 	.short	0x0210
        /*00d2*/ 	.short	0x0020


	//----- nvinfo : EIATTR_SW_WAR
	.align		4
.L_29:
        /*00d4*/ 	.byte	0x04, 0x36
        /*00d6*/ 	.short	(.L_31 - .L_30)
.L_30:
        /*00d8*/ 	.word	0x00000008
.L_31:


//--------------------- .nv.callgraph             --------------------------
	.section	.nv.callgraph,"",@"SHT_CUDA_CALLGRAPH"
	.align	4
	.sectionentsize	8
	.align		4
        /*0000*/ 	.word	0x00000000
	.align		4
        /*0004*/ 	.word	0xffffffff
	.align		4
        /*0008*/ 	.word	0x00000000
	.align		4
        /*000c*/ 	.word	0xfffffffe
	.align		4
        /*0010*/ 	.word	0x00000000
	.align		4
        /*0014*/ 	.word	0xfffffffd
	.align		4
        /*0018*/ 	.word	0x00000000
	.align		4
        /*001c*/ 	.word	0xfffffffc


//--------------------- .text.triton_             --------------------------
	.section	.text.triton_,"ax",@progbits
	.sectionflags	@"SHF_BARRIERS=1"
	.align	128
        .global         triton_
        .type           triton_,@function
        .size           triton_,(.L_x_1 - triton_)
        .other          triton_,@"STO_CUDA_ENTRY STV_DEFAULT"
triton_:
.text.triton_:
[----:B------:R-:W0:Y:S01]  /*0000*/  LDC R1, c[0x0][0x28] ;  /* 0x00000a00ff017b82 */ /* 0x000e220000000800 */
[----:B------:R-:W1:Y:S07]  /*0010*/  S2R R3, SR_TID.X ;  /* 0x0000000000037919 */ /* 0x000e6e0000002100 */
[----:B------:R-:W2:Y:S01]  /*0020*/  LDC.64 R14, c[0x0][0x210] ;  /* 0x00008400ff0e7b82 */ /* 0x000ea20000000a00 */
[----:B------:R-:W-:Y:S01]  /*0030*/  ULDC UR8, c[0x0][0x228] ;  /* 0x00008a0000087ab9 */ /* 0x000fe20000000800 */
[----:B------:R-:W-:Y:S01]  /*0040*/  CS2R R6, SRZ ;  /* 0x0000000000067805 */ /* 0x000fe2000001ff00 */
[----:B------:R-:W3:Y:S01]  /*0050*/  S2R R0, SR_CTAID.X ;  /* 0x0000000000007919 */ /* 0x000ee20000002500 */
[----:B------:R-:W-:-:S04]  /*0060*/  ULDC.64 UR6, c[0x0][0x208] ;  /* 0x0000820000067ab9 */ /* 0x000fc80000000a00 */
[----:B------:R-:W4:Y:S01]  /*0070*/  LDC.64 R12, c[0x0][0x218] ;  /* 0x00008600ff0c7b82 */ /* 0x000f220000000a00 */
[----:B-1----:R-:W-:Y:S01]  /*0080*/  SHF.R.U32.HI R5, RZ, 0x4, R3 ;  /* 0x00000004ff057819 */ /* 0x002fe20000011603 */
[----:B---3--:R-:W-:-:S03]  /*0090*/  IMAD.SHL.U32 R0, R0, 0x20, RZ ;  /* 0x0000002000007824 */ /* 0x008fc600078e00ff */
[----:B------:R-:W-:-:S04]  /*00a0*/  SGXT.U32 R5, R5, 0x4 ;  /* 0x000000040505781a */ /* 0x000fc80000000000 */
[----:B------:R-:W-:-:S04]  /*00b0*/  LOP3.LUT R17, R0, R5, RZ, 0xfc, !PT ;  /* 0x0000000500117212 */ /* 0x000fc800078efcff */
[C---:B------:R-:W-:Y:S01]  /*00c0*/  ISETP.GE.AND P0, PT, R17.reuse, UR8, PT ;  /* 0x0000000811007c0c */ /* 0x040fe2000bf06270 */
[C---:B------:R-:W-:Y:S01]  /*00d0*/  IMAD.HI R2, R17.reuse, 0x2aaaaaab, RZ ;  /* 0x2aaaaaab11027827 */ /* 0x040fe200078e02ff */
[----:B------:R-:W-:-:S04]  /*00e0*/  LOP3.LUT R21, R17, 0x10, RZ, 0xfc, !PT ;  /* 0x0000001011157812 */ /* 0x000fc800078efcff */
[----:B------:R-:W-:Y:S01]  /*00f0*/  SHF.R.U32.HI R5, RZ, 0x1f, R2 ;  /* 0x0000001fff057819 */ /* 0x000fe20000011602 */
[----:B------:R-:W-:-:S03]  /*0100*/  IMAD.HI R20, R21, 0x2aaaaaab, RZ ;  /* 0x2aaaaaab15147827 */ /* 0x000fc600078e02ff */
[----:B------:R-:W-:Y:S01]  /*0110*/  LEA.HI R8, R2, R5, RZ, 0x1e ;  /* 0x0000000502087211 */ /* 0x000fe200078ff0ff */
[----:B------:R-:W-:Y:S01]  /*0120*/  IMAD.SHL.U32 R2, R3, 0x8, RZ ;  /* 0x0000000803027824 */ /* 0x000fe200078e00ff */
[----:B------:R-:W-:-:S03]  /*0130*/  CS2R R4, SRZ ;  /* 0x0000000000047805 */ /* 0x000fc6000001ff00 */
[----:B------:R-:W-:Y:S01]  /*0140*/  IMAD R11, R8, -0x18, R17 ;  /* 0xffffffe8080b7824 */ /* 0x000fe200078e0211 */
[----:B------:R-:W-:Y:S02]  /*0150*/  LOP3.LUT R2, R2, 0x78, RZ, 0xc0, !PT ;  /* 0x0000007802027812 */ /* 0x000fe400078ec0ff */
[----:B------:R-:W-:Y:S02]  /*0160*/  CS2R R8, SRZ ;  /* 0x0000000000087805 */ /* 0x000fe4000001ff00 */
[----:B------:R-:W-:Y:S01]  /*0170*/  LEA R19, R17, R2, 0x7 ;  /* 0x0000000211137211 */ /* 0x000fe200078e38ff */
[----:B------:R-:W-:Y:S01]  /*0180*/  IMAD R23, R11, 0x80, R2 ;  /* 0x000000800b177824 */ /* 0x000fe200078e0202 */
[----:B------:R-:W-:-:S03]  /*0190*/  CS2R R10, SRZ ;  /* 0x00000000000a7805 */ /* 0x000fc6000001ff00 */
[----:B--2---:R-:W-:-:S04]  /*01a0*/  IMAD.WIDE R16, R19, 0x2, R14 ;  /* 0x0000000213107825 */ /* 0x004fc800078e020e */
[----:B----4-:R-:W-:Y:S01]  /*01b0*/  IMAD.WIDE R18, R23, 0x2, R12 ;  /* 0x0000000217127825 */ /* 0x010fe200078e020c */
[----:B------:R-:W-:Y:S01]  /*01c0*/  SHF.R.U32.HI R23, RZ, 0x1f, R20 ;  /* 0x0000001fff177819 */ /* 0x000fe20000011614 */
[----:B------:R1:W2:Y:S03]  /*01d0*/  @!P0 LDG.E.128 R4, desc[UR6][R16.64] ;  /* 0x0000000610048981 */ /* 0x0002a6000c1e1d00 */
[----:B------:R-:W-:Y:S01]  /*01e0*/  LEA.HI R20, R20, R23, RZ, 0x1e ;  /* 0x0000001714147211 */ /* 0x000fe200078ff0ff */
[----:B------:R3:W4:Y:S01]  /*01f0*/  @!P0 LDG.E.EL.128 R8, desc[UR6][R18.64] ;  /* 0x0000000612088981 */ /* 0x000722000c2e1d00 */
[C---:B------:R-:W-:Y:S01]  /*0200*/  ISETP.GE.AND P1, PT, R21.reuse, UR8, PT ;  /* 0x0000000815007c0c */ /* 0x040fe2000bf26270 */
[----:B------:R-:W-:Y:S02]  /*0210*/  IMAD R25, R21, 0x80, R2 ;  /* 0x0000008015197824 */ /* 0x000fe400078e0202 */
[----:B------:R-:W-:-:S02]  /*0220*/  IMAD R23, R20, -0x18, R21 ;  /* 0xffffffe814177824 */ /* 0x000fc400078e0215 */
[----:B------:R-:W-:Y:S01]  /*0230*/  IMAD.WIDE R20, R25, 0x2, R14 ;  /* 0x0000000219147825 */ /* 0x000fe200078e020e */
[----:B------:R-:W-:Y:S02]  /*0240*/  CS2R R14, SRZ ;  /* 0x00000000000e7805 */ /* 0x000fe4000001ff00 */
[----:B-1----:R-:W-:Y:S02]  /*0250*/  CS2R R16, SRZ ;  /* 0x0000000000107805 */ /* 0x002fe4000001ff00 */
[----:B------:R-:W-:Y:S02]  /*0260*/  LEA R23, R23, R2, 0x7 ;  /* 0x0000000217177211 */ /* 0x000fe400078e38ff */
[----:B---3--:R-:W-:-:S03]  /*0270*/  CS2R R18, SRZ ;  /* 0x0000000000127805 */ /* 0x008fc6000001ff00 */
[----:B------:R-:W-:Y:S01]  /*0280*/  IMAD.WIDE R22, R23, 0x2, R12 ;  /* 0x0000000217167825 */ /* 0x000fe200078e020c */
[----:B------:R-:W-:-:S04]  /*0290*/  CS2R R12, SRZ ;  /* 0x00000000000c7805 */ /* 0x000fc8000001ff00 */
[----:B------:R-:W3:Y:S04]  /*02a0*/  @!P1 LDG.E.EL.128 R16, desc[UR6][R22.64] ;  /* 0x0000000616109981 */ /* 0x000ee8000c2e1d00 */
[----:B------:R1:W5:Y:S01]  /*02b0*/  @!P1 LDG.E.128 R12, desc[UR6][R20.64] ;  /* 0x00000006140c9981 */ /* 0x000362000c1e1d00 */
[----:B------:R-:W1:Y:S01]  /*02c0*/  S2UR UR5, SR_CgaCtaId ;  /* 0x00000000000579c3 */ /* 0x000e620000008800 */
[----:B------:R-:W-:Y:S02]  /*02d0*/  UMOV UR4, 0x400 ;  /* 0x0000040000047882 */ /* 0x000fe40000000000 */
[----:B01----:R-:W-:Y:S01]  /*02e0*/  UPRMT UR4, UR5, 0x654, UR4 ;  /* 0x0000065405047896 */ /* 0x003fe20008000004 */
[----:B--2---:R-:W-:Y:S02]  /*02f0*/  SEL R24, R4, RZ, !P0 ;  /* 0x000000ff04187207 */ /* 0x004fe40004000000 */
[----:B----4-:R-:W-:-:S02]  /*0300*/  SEL R8, R8, RZ, !P0 ;  /* 0x000000ff08087207 */ /* 0x010fc40004000000 */
[----:B------:R-:W-:Y:S02]  /*0310*/  PRMT R2, R24, 0x7632, R2 ;  /* 0x0000763218027816 */ /* 0x000fe40000000002 */
[----:B------:R-:W-:Y:S02]  /*0320*/  PRMT R4, R8, 0x7632, R4 ;  /* 0x0000763208047816 */ /* 0x000fe40000000004 */
[----:B------:R-:W-:Y:S01]  /*0330*/  SEL R5, R5, RZ, !P0 ;  /* 0x000000ff05057207 */ /* 0x000fe20004000000 */
[----:B------:R-:W-:Y:S01]  /*0340*/  IMAD.U32 R27, R2, 0x10000, RZ ;  /* 0x00010000021b7824 */ /* 0x000fe200078e00ff */
[----:B------:R-:W-:Y:S01]  /*0350*/  SHF.L.U32 R4, R4, 0x10, RZ ;  /* 0x0000001004047819 */ /* 0x000fe200000006ff */
[----:B------:R-:W-:Y:S01]  /*0360*/  IMAD.U32 R25, R24, 0x10000, RZ ;  /* 0x0001000018197824 */ /* 0x000fe200078e00ff */
[----:B------:R-:W-:Y:S01]  /*0370*/  SEL R20, R9, RZ, !P0 ;  /* 0x000000ff09147207 */ /* 0x000fe20004000000 */
[----:B------:R-:W-:Y:S02]  /*0380*/  IMAD.U32 R2, R8, 0x10000, RZ ;  /* 0x0001000008027824 */ /* 0x000fe400078e00ff */
[----:B------:R-:W-:-:S02]  /*0390*/  IMAD.U32 R23, R5, 0x10000, RZ ;  /* 0x0001000005177824 */ /* 0x000fc400078e00ff */
[----:B------:R-:W-:Y:S01]  /*03a0*/  FADD R9, R27, R4 ;  /* 0x000000041b097221 */ /* 0x000fe20000000000 */
[--C-:B------:R-:W-:Y:S01]  /*03b0*/  FADD R8, R25, R2.reuse ;  /* 0x0000000219087221 */ /* 0x100fe20000000000 */
[----:B------:R-:W-:Y:S02]  /*03c0*/  PRMT R5, R5, 0x7632, R5 ;  /* 0x0000763205057816 */ /* 0x000fe40000000005 */
[C---:B------:R-:W-:Y:S02]  /*03d0*/  PRMT R2, R20.reuse, 0x7632, R2 ;  /* 0x0000763214027816 */ /* 0x040fe40000000002 */
[----:B------:R-:W-:Y:S01]  /*03e0*/  SHF.L.U32 R4, R20, 0x10, RZ ;  /* 0x0000001014047819 */ /* 0x000fe200000006ff */
[----:B------:R-:W-:Y:S01]  /*03f0*/  FMUL R21, R9, R9 ;  /* 0x0000000909157220 */ /* 0x000fe20000400000 */
[----:B------:R-:W-:Y:S01]  /*0400*/  SEL R6, R6, RZ, !P0 ;  /* 0x000000ff06067207 */ /* 0x000fe20004000000 */
[----:B------:R-:W-:Y:S01]  /*0410*/  IMAD.U32 R20, R5, 0x10000, RZ ;  /* 0x0001000005147824 */ /* 0x000fe200078e00ff */
[----:B------:R-:W-:Y:S01]  /*0420*/  SEL R10, R10, RZ, !P0 ;  /* 0x000000ff0a0a7207 */ /* 0x000fe20004000000 */
[----:B------:R-:W-:-:S02]  /*0430*/  IMAD.U32 R5, R2, 0x10000, RZ ;  /* 0x0001000002057824 */ /* 0x000fc400078e00ff */
[----:B------:R-:W-:Y:S01]  /*0440*/  FADD R9, R23, R4 ;  /* 0x0000000417097221 */ /* 0x000fe20000000000 */
[----:B------:R-:W-:Y:S01]  /*0450*/  PRMT R2, R6, 0x7632, R2 ;  /* 0x0000763206027816 */ /* 0x000fe20000000002 */
[----:B------:R-:W-:Y:S01]  /*0460*/  FFMA R8, R8, R8, R21 ;  /* 0x0000000808087223 */ /* 0x000fe20000000015 */
[----:B------:R-:W-:Y:S02]  /*0470*/  PRMT R4, R10, 0x7632, R4 ;  /* 0x000076320a047816 */ /* 0x000fe40000000004 */
[----:B-----5:R-:W-:Y:S02]  /*0480*/  SEL R12, R12, RZ, !P1 ;  /* 0x000000ff0c0c7207 */ /* 0x020fe40004800000 */
[----:B---3--:R-:W-:Y:S01]  /*0490*/  SEL R16, R16, RZ, !P1 ;  /* 0x000000ff10107207 */ /* 0x008fe20004800000 */
[----:B------:R-:W-:Y:S01]  /*04a0*/  IMAD.U32 R10, R10, 0x10000, RZ ;  /* 0x000100000a0a7824 */ /* 0x000fe200078e00ff */
[----:B------:R-:W-:Y:S01]  /*04b0*/  SHF.L.U32 R21, R6, 0x10, RZ ;  /* 0x0000001006157819 */ /* 0x000fe200000006ff */
[----:B------:R-:W-:Y:S01]  /*04c0*/  FADD R5, R20, R5 ;  /* 0x0000000514057221 */ /* 0x000fe20000000000 */
[----:B------:R-:W-:Y:S01]  /*04d0*/  FFMA R8, R9, R9, R8 ;  /* 0x0000000909087223 */ /* 0x000fe20000000008 */
[----:B------:R-:W-:Y:S01]  /*04e0*/  IMAD.U32 R23, R2, 0x10000, RZ ;  /* 0x0001000002177824 */ /* 0x000fe200078e00ff */
[----:B------:R-:W-:-:S02]  /*04f0*/  SHF.L.U32 R4, R4, 0x10, RZ ;  /* 0x0000001004047819 */ /* 0x000fc400000006ff */
[----:B------:R-:W-:Y:S02]  /*0500*/  PRMT R2, R12, 0x7632, R2 ;  /* 0x000076320c027816 */ /* 0x000fe40000000002 */
[----:B------:R-:W-:Y:S01]  /*0510*/  PRMT R6, R16, 0x7632, R6 ;  /* 0x0000763210067816 */ /* 0x000fe20000000006 */
[----:B------:R-:W-:Y:S01]  /*0520*/  FADD R10, R21, R10 ;  /* 0x0000000a150a7221 */ /* 0x000fe20000000000 */
[----:B------:R-:W-:Y:S01]  /*0530*/  SEL R7, R7, RZ, !P0 ;  /* 0x000000ff07077207 */ /* 0x000fe20004000000 */
[----:B------:R-:W-:Y:S01]  /*0540*/  FFMA R9, R5, R5, R8 ;  /* 0x0000000505097223 */ /* 0x000fe20000000008 */
[----:B------:R-:W-:Y:S01]  /*0550*/  SEL R11, R11, RZ, !P0 ;  /* 0x000000ff0b0b7207 */ /* 0x000fe20004000000 */
[----:B------:R-:W-:Y:S01]  /*0560*/  FADD R5, R23, R4 ;  /* 0x0000000417057221 */ /* 0x000fe20000000000 */
[----:B------:R-:W-:Y:S01]  /*0570*/  SHF.L.U32 R6, R6, 0x10, RZ ;  /* 0x0000001006067819 */ /* 0x000fe200000006ff */
[----:B------:R-:W-:Y:S01]  /*0580*/  IMAD.U32 R23, R2, 0x10000, RZ ;  /* 0x0001000002177824 */ /* 0x000fe200078e00ff */
[----:B------:R-:W-:Y:S01]  /*0590*/  SEL R13, R13, RZ, !P1 ;  /* 0x000000ff0d0d7207 */ /* 0x000fe20004800000 */
[----:B------:R-:W-:Y:S01]  /*05a0*/  FFMA R4, R10, R10, R9 ;  /* 0x0000000a0a047223 */ /* 0x000fe20000000009 */
[----:B------:R-:W-:Y:S01]  /*05b0*/  SEL R17, R17, RZ, !P1 ;  /* 0x000000ff11117207 */ /* 0x000fe20004800000 */
[----:B------:R-:W-:Y:S01]  /*05c0*/  IMAD.U32 R9, R7, 0x10000, RZ ;  /* 0x0001000007097824 */ /* 0x000fe200078e00ff */
[----:B------:R-:W-:Y:S01]  /*05d0*/  SHF.L.U32 R16, R16, 0x10, RZ ;  /* 0x0000001010107819 */ /* 0x000fe200000006ff */
[----:B------:R-:W-:-:S02]  /*05e0*/  IMAD.U32 R2, R11, 0x10000, RZ ;  /* 0x000100000b027824 */ /* 0x000fc400078e00ff */
[----:B------:R-:W-:Y:S01]  /*05f0*/  FADD R8, R23, R6 ;  /* 0x0000000617087221 */ /* 0x000fe20000000000 */
[----:B------:R-:W-:Y:S02]  /*0600*/  IMAD.U32 R21, R12, 0x10000, RZ ;  /* 0x000100000c157824 */ /* 0x000fe400078e00ff */
[----:B------:R-:W-:Y:S02]  /*0610*/  IMAD.U32 R23, R13, 0x10000, RZ ;  /* 0x000100000d177824 */ /* 0x000fe400078e00ff */
[----:B------:R-:W-:Y:S01]  /*0620*/  FADD R2, R9, R2 ;  /* 0x0000000209027221 */ /* 0x000fe20000000000 */
[----:B------:R-:W-:Y:S01]  /*0630*/  IMAD.U32 R6, R17, 0x10000, RZ ;  /* 0x0001000011067824 */ /* 0x000fe200078e00ff */
[----:B------:R-:W-:Y:S01]  /*0640*/  PRMT R13, R13, 0x7632, R13 ;  /* 0x000076320d0d7816 */ /* 0x000fe2000000000d */
[----:B------:R-:W-:Y:S01]  /*0650*/  FADD R16, R21, R16 ;  /* 0x0000001015107221 */ /* 0x000fe20000000000 */
[----:B------:R-:W-:Y:S01]  /*0660*/  PRMT R17, R17, 0x7632, R17 ;  /* 0x0000763211117816 */ /* 0x000fe20000000011 */
[----:B------:R-:W-:Y:S01]  /*0670*/  FMUL R9, R8, R8 ;  /* 0x0000000808097220 */ /* 0x000fe20000400000 */
[----:B------:R-:W-:-:S02]  /*0680*/  SEL R14, R14, RZ, !P1 ;  /* 0x000000ff0e0e7207 */ /* 0x000fc40004800000 */
[----:B------:R-:W-:Y:S01]  /*0690*/  SEL R18, R18, RZ, !P1 ;  /* 0x000000ff12127207 */ /* 0x000fe20004800000 */
[----:B------:R-:W-:Y:S01]  /*06a0*/  FFMA R5, R5, R5, R4 ;  /* 0x0000000505057223 */ /* 0x000fe20000000004 */
[----:B------:R-:W-:Y:S01]  /*06b0*/  SHF.L.U32 R10, R13, 0x10, RZ ;  /* 0x000000100d0a7819 */ /* 0x000fe200000006ff */
[----:B------:R-:W-:Y:S01]  /*06c0*/  FADD R8, R23, R6 ;  /* 0x0000000617087221 */ /* 0x000fe20000000000 */
[----:B------:R-:W-:Y:S01]  /*06d0*/  FFMA R9, R16, R16, R9 ;  /* 0x0000001010097223 */ /* 0x000fe20000000009 */
[----:B------:R-:W-:Y:S01]  /*06e0*/  IMAD.U32 R17, R17, 0x10000, RZ ;  /* 0x0001000011117824 */ /* 0x000fe200078e00ff */
[----:B------:R-:W-:Y:S02]  /*06f0*/  PRMT R4, R14, 0x7632, R4 ;  /* 0x000076320e047816 */ /* 0x000fe40000000004 */
[----:B------:R-:W-:Y:S01]  /*0700*/  PRMT R6, R18, 0x7632, R6 ;  /* 0x0000763212067816 */ /* 0x000fe20000000006 */
[----:B------:R-:W-:Y:S01]  /*0710*/  IMAD.U32 R13, R14, 0x10000, RZ ;  /* 0x000100000e0d7824 */ /* 0x000fe200078e00ff */
[----:B------:R-:W-:Y:S01]  /*0720*/  SHF.L.U32 R18, R18, 0x10, RZ ;  /* 0x0000001012127819 */ /* 0x000fe200000006ff */
[----:B------:R-:W-:Y:S01]  /*0730*/  FADD R17, R10, R17 ;  /* 0x000000110a117221 */ /* 0x000fe20000000000 */
[----:B------:R-:W-:Y:S01]  /*0740*/  FFMA R8, R8, R8, R9 ;  /* 0x0000000808087223 */ /* 0x000fe20000000009 */
[----:B------:R-:W-:Y:S01]  /*0750*/  IMAD.U32 R9, R4, 0x10000, RZ ;  /* 0x0001000004097824 */ /* 0x000fe200078e00ff */
[----:B------:R-:W-:Y:S01]  /*0760*/  SEL R15, R15, RZ, !P1 ;  /* 0x000000ff0f0f7207 */ /* 0x000fe20004800000 */
[----:B------:R-:W-:Y:S01]  /*0770*/  IMAD.U32 R6, R6, 0x10000, RZ ;  /* 0x0001000006067824 */ /* 0x000fe200078e00ff */
[----:B------:R-:W-:Y:S01]  /*0780*/  SEL R19, R19, RZ, !P1 ;  /* 0x000000ff13137207 */ /* 0x000fe20004800000 */
[----:B------:R-:W-:Y:S01]  /*0790*/  FADD R18, R13, R18 ;  /* 0x000000120d127221 */ /* 0x000fe20000000000 */
[----:B------:R-:W-:Y:S01]  /*07a0*/  FFMA R17, R17, R17, R8 ;  /* 0x0000001111117223 */ /* 0x000fe20000000008 */
[----:B------:R-:W-:Y:S01]  /*07b0*/  FADD R8, R9, R6 ;  /* 0x0000000609087221 */ /* 0x000fe20000000000 */
[----:B------:R-:W-:-:S02]  /*07c0*/  PRMT R7, R7, 0x7632, R7 ;  /* 0x0000763207077816 */ /* 0x000fc40000000007 */
[C---:B------:R-:W-:Y:S01]  /*07d0*/  PRMT R4, R15.reuse, 0x7632, R4 ;  /* 0x000076320f047816 */ /* 0x040fe20000000004 */
[----:B------:R-:W-:Y:S01]  /*07e0*/  FFMA R17, R18, R18, R17 ;  /* 0x0000001212117223 */ /* 0x000fe20000000011 */
[----:B------:R-:W-:Y:S02]  /*07f0*/  SHF.L.U32 R12, R15, 0x10, RZ ;  /* 0x000000100f0c7819 */ /* 0x000fe400000006ff */
[----:B------:R-:W-:Y:S02]  /*0800*/  PRMT R11, R11, 0x7632, R11 ;  /* 0x000076320b0b7816 */ /* 0x000fe4000000000b */
[C---:B------:R-:W-:Y:S01]  /*0810*/  PRMT R6, R19.reuse, 0x7632, R6 ;  /* 0x0000763213067816 */ /* 0x040fe20000000006 */
[----:B------:R-:W-:Y:S01]  /*0820*/  IMAD.U32 R19, R19, 0x10000, RZ ;  /* 0x0001000013137824 */ /* 0x000fe200078e00ff */
[----:B------:R-:W-:Y:S01]  /*0830*/  SHF.L.U32 R10, R7, 0x10, RZ ;  /* 0x00000010070a7819 */ /* 0x000fe200000006ff */
[----:B------:R-:W-:Y:S01]  /*0840*/  IMAD.U32 R11, R11, 0x10000, RZ ;  /* 0x000100000b0b7824 */ /* 0x000fe200078e00ff */
[----:B------:R-:W-:Y:S01]  /*0850*/  SHF.L.U32 R7, R4, 0x10, RZ ;  /* 0x0000001004077819 */ /* 0x000fe200000006ff */
[----:B------:R-:W-:-:S02]  /*0860*/  IMAD.U32 R6, R6, 0x10000, RZ ;  /* 0x0001000006067824 */ /* 0x000fc400078e00ff */
[----:B------:R-:W-:Y:S01]  /*0870*/  FADD R19, R12, R19 ;  /* 0x000000130c137221 */ /* 0x000fe20000000000 */
[----:B------:R-:W-:Y:S01]  /*0880*/  FFMA R8, R8, R8, R17 ;  /* 0x0000000808087223 */ /* 0x000fe20000000011 */
[----:B------:R-:W-:Y:S01]  /*0890*/  FADD R11, R10, R11 ;  /* 0x0000000b0a0b7221 */ /* 0x000fe20000000000 */
[----:B------:R-:W-:Y:S01]  /*08a0*/  FFMA R2, R2, R2, R5 ;  /* 0x0000000202027223 */ /* 0x000fe20000000005 */
[----:B------:R-:W-:Y:S01]  /*08b0*/  FADD R6, R7, R6 ;  /* 0x0000000607067221 */ /* 0x000fe20000000000 */
[----:B------:R-:W-:Y:S02]  /*08c0*/  FFMA R19, R19, R19, R8 ;  /* 0x0000001313137223 */ /* 0x000fe40000000008 */
[----:B------:R-:W-:Y:S02]  /*08d0*/  FFMA R2, R11, R11, R2 ;  /* 0x0000000b0b027223 */ /* 0x000fe40000000002 */
[----:B------:R-:W-:-:S03]  /*08e0*/  FFMA R19, R6, R6, R19 ;  /* 0x0000000606137223 */ /* 0x000fc60000000013 */
[----:B------:R-:W-:Y:S02]  /*08f0*/  FSEL R2, R2, RZ, !P0 ;  /* 0x000000ff02027208 */ /* 0x000fe40004000000 */
[----:B------:R-:W-:-:S03]  /*0900*/  FSEL R19, R19, RZ, !P1 ;  /* 0x000000ff13137208 */ /* 0x000fc60004800000 */
[----:B------:R-:W0:Y:S04]  /*0910*/  SHFL.BFLY PT, R5, R2, 0x8, 0x1f ;  /* 0x0d001f0002057f89 */ /* 0x000e2800000e0000 */
[----:B------:R-:W1:Y:S01]  /*0920*/  SHFL.BFLY PT, R4, R19, 0x8, 0x1f ;  /* 0x0d001f0013047f89 */ /* 0x000e6200000e0000 */
[----:B0-----:R-:W-:Y:S01]  /*0930*/  FADD R5, R2, R5 ;  /* 0x0000000502057221 */ /* 0x001fe20000000000 */
[----:B-1----:R-:W-:-:S04]  /*0940*/  FADD R6, R19, R4 ;  /* 0x0000000413067221 */ /* 0x002fc80000000000 */
        /* <DEDUP_REMOVED lines=10> */
[--C-:B------:R-:W-:Y:S02]  /*09f0*/  SHF.R.U32.HI R11, RZ, 0x5, R3.reuse ;  /* 0x00000005ff0b7819 */ /* 0x100fe40000011603 */
[----:B------:R-:W-:Y:S02]  /*0a00*/  SHF.R.U32.HI R6, RZ, 0x2, R3 ;  /* 0x00000002ff067819 */ /* 0x000fe40000011603 */
[----:B------:R-:W-:Y:S02]  /*0a10*/  LOP3.LUT R5, R0, 0x1f, R3, 0xf8, !PT ;  /* 0x0000001f00057812 */ /* 0x000fe400078ef803 */
[----:B------:R-:W-:-:S02]  /*0a20*/  SGXT.U32 R0, R11, 0x3 ;  /* 0x000000030b00781a */ /* 0x000fc40000000000 */
[----:B------:R-:W-:-:S04]  /*0a30*/  LOP3.LUT R11, R6, 0x4, RZ, 0xc0, !PT ;  /* 0x00000004060b7812 */ /* 0x000fc800078ec0ff */
[----:B------:R-:W-:Y:S01]  /*0a40*/  LEA R11, R0, R11, 0x3 ;  /* 0x0000000b000b7211 */ /* 0x000fe200078e18ff */
[----:B0-----:R-:W-:Y:S01]  /*0a50*/  FADD R2, R7, R2 ;  /* 0x0000000207027221 */ /* 0x001fe20000000000 */
[----:B-1----:R-:W-:-:S04]  /*0a60*/  FADD R10, R9, R10 ;  /* 0x0000000a090a7221 */ /* 0x002fc80000000000 */
[----:B------:R0:W-:Y:S04]  /*0a70*/  STS [R11+UR4], R2 ;  /* 0x000000020b007988 */ /* 0x0001e80008000804 */
[----:B------:R0:W-:Y:S01]  /*0a80*/  STS [R11+UR4+0x40], R10 ;  /* 0x0000400a0b007988 */ /* 0x0001e20008000804 */
[----:B------:R-:W-:Y:S01]  /*0a90*/  BAR.SYNC.DEFER_BLOCKING 0x0 ;  /* 0x0000000000007b1d */ /* 0x000fe20000010000 */
[----:B------:R-:W-:-:S04]  /*0aa0*/  ISETP.GE.AND P0, PT, R5, UR8, PT ;  /* 0x0000000805007c0c */ /* 0x000fc8000bf06270 */
[----:B------:R-:W-:Y:S02]  /*0ab0*/  ISETP.EQ.AND P0, PT, R0, RZ, !P0 ;  /* 0x000000ff0000720c */ /* 0x000fe40004702270 */
[----:B------:R-:W-:-:S04]  /*0ac0*/  LOP3.LUT R3, R3, 0x1f, RZ, 0xc0, !PT ;  /* 0x0000001f03037812 */ /* 0x000fc800078ec0ff */
[----:B------:R-:W-:-:S07]  /*0ad0*/  LEA R0, R3, UR4, 0x2 ;  /* 0x0000000403007c11 */ /* 0x000fce000f8e10ff */
[----:B0-----:R-:W-:Y:S05]  /*0ae0*/  @!P0 EXIT ;  /* 0x000000000000894d */ /* 0x001fea0003800000 */
[----:B------:R-:W0:Y:S01]  /*0af0*/  LDS R7, [R0] ;  /* 0x0000000000077984 */ /* 0x000e220000000800 */
[----:B------:R-:W1:Y:S02]  /*0b00*/  LDC.64 R2, c[0x0][0x220] ;  /* 0x00008800ff027b82 */ /* 0x000e640000000a00 */
[----:B-1----:R-:W-:-:S05]  /*0b10*/  IMAD.WIDE R2, R5, 0x4, R2 ;  /* 0x0000000405027825 */ /* 0x002fca00078e0202 */
[----:B0-----:R-:W-:Y:S01]  /*0b20*/  STG.E desc[UR6][R2.64], R7 ;  /* 0x0000000702007986 */ /* 0x001fe2000c101906 */
[----:B------:R-:W-:Y:S05]  /*0b30*/  EXIT ;  /* 0x000000000000794d */ /* 0x000fea0003800000 */
.L_x_0:
[----:B------:R-:W-:-:S00]  /*0b40*/  BRA `(.L_x_0) ;  /* 0xfffffffc00fc7947 */ /* 0x000fc0000383ffff */
[----:B------:R-:W-:-:S00]  /*0b50*/  NOP ;  /* 0x0000000000007918 */ /* 0x000fc00000000000 */
        /* <DEDUP_REMOVED lines=10> */
.L_x_1:


//--------------------- .nv.shared.triton_        --------------------------
	.section	.nv.shared.triton_,"aw",@nobits
	.sectionflags	@""
	.align	16
	.zero		1024


//--------------------- .nv.constant0.triton_     --------------------------
	.section	.nv.constant0.triton_,"a",@progbits
	.sectionflags	@""
	.align	4
.nv.constant0.triton_:
	.zero		560
